	.headerflags	@"EF_CUDA_TEXMODE_UNIFIED EF_CUDA_64BIT_ADDRESS EF_CUDA_ACCELERATORS EF_CUDA_SM90 EF_CUDA_VIRTUAL_SM(EF_CUDA_SM90)"
	.elftype	@"ET_EXEC"


//--------------------- .nv.info                  --------------------------
	.section	.nv.info,"",@"SHT_CUDA_INFO"
	.align	4


	//----- nvinfo : EIATTR_REGCOUNT
	.align		4
        /*0000*/ 	.byte	0x04, 0x2f
        /*0002*/ 	.short	(.L_1 - .L_0)
	.align		4
.L_0:
        /*0004*/ 	.word	index@(triton_poi_fused_cat_28)
        /*0008*/ 	.word	0x00000020


	//----- nvinfo : EIATTR_MIN_STACK_SIZE
	.align		4
.L_1:
        /*000c*/ 	.byte	0x04, 0x12
        /*000e*/ 	.short	(.L_3 - .L_2)
	.align		4
.L_2:
        /*0010*/ 	.word	index@(triton_poi_fused_cat_28)
        /*0014*/ 	.word	0x00000000


	//----- nvinfo : EIATTR_FRAME_SIZE
	.align		4
.L_3:
        /*0018*/ 	.byte	0x04, 0x11
        /*001a*/ 	.short	(.L_5 - .L_4)
	.align		4
.L_4:
        /*001c*/ 	.word	index@(triton_poi_fused_cat_28)
        /*0020*/ 	.word	0x00000000


	//----- nvinfo : EIATTR_MIN_STACK_SIZE
	.align		4
.L_5:
        /*0024*/ 	.byte	0x04, 0x12
        /*0026*/ 	.short	(.L_7 - .L_6)
	.align		4
.L_6:
        /*0028*/ 	.word	index@(triton_poi_fused_cat_28)
        /*002c*/ 	.word	0x00000000
.L_7:


//--------------------- .nv.info.triton_poi_fused_cat_28 --------------------------
	.section	.nv.info.triton_poi_fused_cat_28,"",@"SHT_CUDA_INFO"
	.sectionflags	@""
	.align	4


	//----- nvinfo : EIATTR_CUDA_API_VERSION
	.align		4
        /*0000*/ 	.byte	0x04, 0x37
        /*0002*/ 	.short	(.L_9 - .L_8)
.L_8:
        /*0004*/ 	.word	0x0000007c


	//----- nvinfo : EIATTR_KPARAM_INFO
	.align		4
.L_9:
        /*0008*/ 	.byte	0x04, 0x17
        /*000a*/ 	.short	(.L_11 - .L_10)
.L_10:
        /*000c*/ 	.word	0x00000000
        /*0010*/ 	.short	0x0004
        /*0012*/ 	.short	0x0020
        /*0014*/ 	.byte	0x00, 0xf0, 0x11, 0x00


	//----- nvinfo : EIATTR_KPARAM_INFO
	.align		4
.L_11:
        /*0018*/ 	.byte	0x04, 0x17
        /*001a*/ 	.short	(.L_13 - .L_12)
.L_12:
        /*001c*/ 	.word	0x00000000
        /*0020*/ 	.short	0x0003
        /*0022*/ 	.short	0x0018
        /*0024*/ 	.byte	0x00, 0xf4, 0x21, 0x00


	//----- nvinfo : EIATTR_KPARAM_INFO
	.align		4
.L_13:
        /*0028*/ 	.byte	0x04, 0x17
        /*002a*/ 	.short	(.L_15 - .L_14)
.L_14:
        /*002c*/ 	.word	0x00000000
        /*0030*/ 	.short	0x0002
        /*0032*/ 	.short	0x0010
        /*0034*/ 	.byte	0x00, 0xf4, 0x21, 0x00


	//----- nvinfo : EIATTR_KPARAM_INFO
	.align		4
.L_15:
        /*0038*/ 	.byte	0x04, 0x17
        /*003a*/ 	.short	(.L_17 - .L_16)
.L_16:
        /*003c*/ 	.word	0x00000000
        /*0040*/ 	.short	0x0001
        /*0042*/ 	.short	0x0008
        /*0044*/ 	.byte	0x00, 0xf4, 0x21, 0x00


	//----- nvinfo : EIATTR_KPARAM_INFO
	.align		4
.L_17:
        /*0048*/ 	.byte	0x04, 0x17
        /*004a*/ 	.short	(.L_19 - .L_18)
.L_18:
        /*004c*/ 	.word	0x00000000
        /*0050*/ 	.short	0x0000
        /*0052*/ 	.short	0x0000
        /*0054*/ 	.byte	0x00, 0xf4, 0x21, 0x00


	//----- nvinfo : EIATTR_SPARSE_MMA_MASK
	.align		4
.L_19:
        /*0058*/ 	.byte	0x03, 0x50
        /*005a*/ 	.short	0x0000


	//----- nvinfo : EIATTR_MAXREG_COUNT
	.align		4
        /*005c*/ 	.byte	0x03, 0x1b
        /*005e*/ 	.short	0x00ff


	//----- nvinfo : EIATTR_EXIT_INSTR_OFFSETS
	.align		4
        /*0060*/ 	.byte	0x04, 0x1c
        /*0062*/ 	.short	(.L_21 - .L_20)


	//   ....[0]....
.L_20:
        /*0064*/ 	.word	0x000007a0


	//----- nvinfo : EIATTR_REQNTID
	.align		4
.L_21:
        /*0068*/ 	.byte	0x04, 0x10
        /*006a*/ 	.short	(.L_23 - .L_22)
.L_22:
        /*006c*/ 	.word	0x00000080
        /*0070*/ 	.word	0x00000001
        /*0074*/ 	.word	0x00000001


	//----- nvinfo : EIATTR_CBANK_PARAM_SIZE
	.align		4
.L_23:
        /*0078*/ 	.byte	0x03, 0x19
        /*007a*/ 	.short	0x0024


	//----- nvinfo : EIATTR_PARAM_CBANK
	.align		4
        /*007c*/ 	.byte	0x04, 0x0a
        /*007e*/ 	.short	(.L_25 - .L_24)
	.align		4
.L_24:
        /*0080*/ 	.word	index@(.nv.constant0.triton_poi_fused_cat_28)
        /*0084*/ 	.short	0x0210
        /*0086*/ 	.short	0x0024


	//----- nvinfo : EIATTR_SW_WAR
	.align		4
.L_25:
        /*0088*/ 	.byte	0x04, 0x36
        /*008a*/ 	.short	(.L_27 - .L_26)
.L_26:
        /*008c*/ 	.word	0x00000008
.L_27:


//--------------------- .nv.callgraph             --------------------------
	.section	.nv.callgraph,"",@"SHT_CUDA_CALLGRAPH"
	.align	4
	.sectionentsize	8
	.align		4
        /*0000*/ 	.word	0x00000000
	.align		4
        /*0004*/ 	.word	0xffffffff
	.align		4
        /*0008*/ 	.word	0x00000000
	.align		4
        /*000c*/ 	.word	0xfffffffe
	.align		4
        /*0010*/ 	.word	0x00000000
	.align		4
        /*0014*/ 	.word	0xfffffffd
	.align		4
        /*0018*/ 	.word	0x00000000
	.align		4
        /*001c*/ 	.word	0xfffffffc


//--------------------- .text.triton_poi_fused_cat_28 --------------------------
	.section	.text.triton_poi_fused_cat_28,"ax",@progbits
	.align	128
        .global         triton_poi_fused_cat_28
        .type           triton_poi_fused_cat_28,@function
        .size           triton_poi_fused_cat_28,(.L_x_1 - triton_poi_fused_cat_28)
        .other          triton_poi_fused_cat_28,@"STO_CUDA_ENTRY STV_DEFAULT"
triton_poi_fused_cat_28:
.text.triton_poi_fused_cat_28:
[----:B------:R-:W-:Y:S01]  /*0000*/  LDC R1, c[0x0][0x28] ;  /* 0x00000a00ff017b82 */ /* 0x000fe20000000800 */
[----:B------:R-:W1:Y:S07]  /*0010*/  S2R R0, SR_TID.X ;  /* 0x0000000000007919 */ /* 0x000e6e0000002100 */
[----:B------:R-:W2:Y:S01]  /*0020*/  LDC.64 R20, c[0x0][0x210] ;  /* 0x00008400ff147b82 */ /* 0x000ea20000000a00 */
[----:B------:R-:W-:Y:S02]  /*0030*/  CS2R R8, SRZ ;  /* 0x0000000000087805 */ /* 0x000fe4000001ff00 */
[----:B------:R-:W-:Y:S01]  /*0040*/  CS2R R10, SRZ ;  /* 0x00000000000a7805 */ /* 0x000fe2000001ff00 */
[----:B------:R-:W3:Y:S01]  /*0050*/  S2R R13, SR_CTAID.X ;  /* 0x00000000000d7919 */ /* 0x000ee20000002500 */
[----:B------:R-:W-:Y:S01]  /*0060*/  ULDC.64 UR4, c[0x0][0x208] ;  /* 0x0000820000047ab9 */ /* 0x000fe20000000a00 */
[----:B------:R-:W-:-:S02]  /*0070*/  ULDC.64 UR6, c[0x0][0x220] ;  /* 0x0000880000067ab9 */ /* 0x000fc40000000a00 */
[----:B------:R-:W4:Y:S01]  /*0080*/  LDC.64 R26, c[0x0][0x218] ;  /* 0x00008600ff1a7b82 */ /* 0x000f220000000a00 */
[----:B-1----:R-:W-:-:S05]  /*0090*/  IMAD.SHL.U32 R0, R0, 0x4, RZ ;  /* 0x0000000400007824 */ /* 0x002fca00078e00ff */
[----:B------:R-:W-:-:S05]  /*00a0*/  LOP3.LUT R0, R0, 0x1fc, RZ, 0xc0, !PT ;  /* 0x000001fc00007812 */ /* 0x000fca00078ec0ff */
[----:B---3--:R-:W-:-:S05]  /*00b0*/  IMAD R0, R13, 0x400, R0 ;  /* 0x000004000d007824 */ /* 0x008fca00078e0200 */
[----:B------:R-:W-:-:S04]  /*00c0*/  SHF.R.S32.HI R3, RZ, 0x1f, R0 ;  /* 0x0000001fff037819 */ /* 0x000fc80000011400 */
[CC--:B------:R-:W-:Y:S02]  /*00d0*/  LEA.HI R2, R3.reuse, R0.reuse, RZ, 0x6 ;  /* 0x0000000003027211 */ /* 0x0c0fe400078f30ff */
[----:B------:R-:W-:Y:S02]  /*00e0*/  LEA.HI R4, R3, R0, RZ, 0x10 ;  /* 0x0000000003047211 */ /* 0x000fe400078f80ff */
[--C-:B------:R-:W-:Y:S02]  /*00f0*/  SHF.R.S32.HI R12, RZ, 0x6, R2.reuse ;  /* 0x00000006ff0c7819 */ /* 0x100fe40000011402 */
[----:B------:R-:W-:Y:S02]  /*0100*/  SHF.R.S32.HI R5, RZ, 0x1f, R2 ;  /* 0x0000001fff057819 */ /* 0x000fe40000011402 */
[----:B------:R-:W-:Y:S02]  /*0110*/  SHF.R.S32.HI R6, RZ, 0x10, R4 ;  /* 0x00000010ff067819 */ /* 0x000fe40000011404 */
[----:B------:R-:W-:-:S02]  /*0120*/  LEA.HI R5, R5, R12, RZ, 0xa ;  /* 0x0000000c05057211 */ /* 0x000fc400078f50ff */
[----:B------:R-:W-:Y:S01]  /*0130*/  LOP3.LUT R3, R2, 0xffffffc0, RZ, 0xc0, !PT ;  /* 0xffffffc002037812 */ /* 0x000fe200078ec0ff */
[----:B------:R-:W-:Y:S01]  /*0140*/  IMAD.SHL.U32 R2, R6, 0x8000, RZ ;  /* 0x0000800006027824 */ /* 0x000fe200078e00ff */
[----:B------:R-:W-:-:S03]  /*0150*/  LOP3.LUT R5, R5, 0xfffffc00, RZ, 0xc0, !PT ;  /* 0xfffffc0005057812 */ /* 0x000fc600078ec0ff */
[----:B------:R-:W-:Y:S02]  /*0160*/  IMAD.IADD R3, R0, 0x1, -R3 ;  /* 0x0000000100037824 */ /* 0x000fe400078e0a03 */
[----:B------:R-:W-:Y:S01]  /*0170*/  IMAD.IADD R12, R12, 0x1, -R5 ;  /* 0x000000010c0c7824 */ /* 0x000fe200078e0a05 */
[----:B------:R-:W-:Y:S01]  /*0180*/  LOP3.LUT R5, R4, 0xffff0000, RZ, 0xc0, !PT ;  /* 0xffff000004057812 */ /* 0x000fe200078ec0ff */
[----:B------:R-:W-:Y:S01]  /*0190*/  IMAD R19, R6, 0x40, R3 ;  /* 0x0000004006137824 */ /* 0x000fe200078e0203 */
[----:B------:R-:W-:Y:S02]  /*01a0*/  CS2R R6, SRZ ;  /* 0x0000000000067805 */ /* 0x000fe4000001ff00 */
[----:B------:R-:W-:Y:S01]  /*01b0*/  ISETP.GE.AND P0, PT, R12, 0x200, PT ;  /* 0x000002000c00780c */ /* 0x000fe20003f06270 */
[----:B----4-:R-:W-:Y:S01]  /*01c0*/  IMAD.WIDE R18, R19, 0x4, R26 ;  /* 0x0000000413127825 */ /* 0x010fe200078e021a */
[----:B------:R-:W-:Y:S02]  /*01d0*/  IADD3 R17, R2, R0, -R5 ;  /* 0x0000000002117210 */ /* 0x000fe40007ffe805 */
[----:B------:R-:W-:-:S03]  /*01e0*/  CS2R R4, SRZ ;  /* 0x0000000000047805 */ /* 0x000fc6000001ff00 */
[----:B--2---:R-:W-:-:S06]  /*01f0*/  IMAD.WIDE R16, R17, 0x4, R20 ;  /* 0x0000000411107825 */ /* 0x004fcc00078e0214 */
[----:B------:R1:W2:Y:S04]  /*0200*/  @!P0 LDG.E.128 R8, desc[UR4][R16.64] ;  /* 0x0000000410088981 */ /* 0x0002a8000c1e1d00 */
[----:B------:R3:W4:Y:S01]  /*0210*/  @!P0 LDG.E.EL.128 R4, desc[UR4][R18.64] ;  /* 0x0000000412048981 */ /* 0x000722000c2e1d00 */
[----:B------:R-:W-:Y:S01]  /*0220*/  SHF.R.S32.HI R14, RZ, 0x15, R13 ;  /* 0x00000015ff0e7819 */ /* 0x000fe2000001140d */
[----:B------:R-:W-:Y:S01]  /*0230*/  VIADD R13, R0, 0x200 ;  /* 0x00000200000d7836 */ /* 0x000fe20000000000 */
[C---:B------:R-:W-:Y:S01]  /*0240*/  ISETP.GT.AND P2, PT, R12.reuse, 0x1ff, PT ;  /* 0x000001ff0c00780c */ /* 0x040fe20003f44270 */
[----:B------:R-:W-:Y:S01]  /*0250*/  IMAD.SHL.U32 R12, R12, 0x40, RZ ;  /* 0x000000400c0c7824 */ /* 0x000fe200078e00ff */
[----:B------:R-:W-:Y:S02]  /*0260*/  SGXT R14, R14, 0x1 ;  /* 0x000000010e0e781a */ /* 0x000fe40000000200 */
[----:B-1----:R-:W-:-:S02]  /*0270*/  CS2R R16, SRZ ;  /* 0x0000000000107805 */ /* 0x002fc4000001ff00 */
[----:B------:R-:W-:Y:S02]  /*0280*/  SHF.R.S32.HI R22, RZ, 0x1f, R13 ;  /* 0x0000001fff167819 */ /* 0x000fe4000001140d */
[-C--:B------:R-:W-:Y:S02]  /*0290*/  LEA.HI R15, R14, R13.reuse, RZ, 0x6 ;  /* 0x0000000d0e0f7211 */ /* 0x080fe400078f30ff */
[----:B---3--:R-:W-:Y:S02]  /*02a0*/  CS2R R18, SRZ ;  /* 0x0000000000127805 */ /* 0x008fe4000001ff00 */
[----:B------:R-:W-:Y:S02]  /*02b0*/  LEA.HI R23, R22, R13, RZ, 0x10 ;  /* 0x0000000d16177211 */ /* 0x000fe400078f80ff */
[----:B------:R-:W-:Y:S02]  /*02c0*/  SHF.R.S32.HI R22, RZ, 0x6, R15 ;  /* 0x00000006ff167819 */ /* 0x000fe4000001140f */
[----:B------:R-:W-:-:S02]  /*02d0*/  SHF.R.S32.HI R14, RZ, 0x10, R23 ;  /* 0x00000010ff0e7819 */ /* 0x000fc40000011417 */
[----:B------:R-:W-:Y:S02]  /*02e0*/  SHF.R.S32.HI R15, RZ, 0x1f, R15 ;  /* 0x0000001fff0f7819 */ /* 0x000fe4000001140f */
[----:B------:R-:W-:Y:S01]  /*02f0*/  LOP3.LUT R23, R23, 0xffff0000, RZ, 0xc0, !PT ;  /* 0xffff000017177812 */ /* 0x000fe200078ec0ff */
[----:B------:R-:W-:Y:S01]  /*0300*/  IMAD.SHL.U32 R24, R14, 0x8000, RZ ;  /* 0x000080000e187824 */ /* 0x000fe200078e00ff */
[----:B------:R-:W-:-:S04]  /*0310*/  LEA.HI R15, R15, R22, RZ, 0xa ;  /* 0x000000160f0f7211 */ /* 0x000fc800078f50ff */
[----:B------:R-:W-:Y:S02]  /*0320*/  IADD3 R23, R24, R13, -R23 ;  /* 0x0000000d18177210 */ /* 0x000fe40007ffe817 */
[----:B------:R-:W-:Y:S01]  /*0330*/  LOP3.LUT R13, R15, 0xfffffc00, RZ, 0xc0, !PT ;  /* 0xfffffc000f0d7812 */ /* 0x000fe200078ec0ff */
[----:B------:R-:W-:Y:S01]  /*0340*/  IMAD R15, R14, 0x40, R3 ;  /* 0x000000400e0f7824 */ /* 0x000fe200078e0203 */
[----:B------:R-:W-:Y:S01]  /*0350*/  SHF.R.S32.HI R14, RZ, 0x1f, R2 ;  /* 0x0000001fff0e7819 */ /* 0x000fe20000011402 */
[----:B------:R-:W-:Y:S01]  /*0360*/  IMAD.WIDE R20, R23, 0x4, R20 ;  /* 0x0000000417147825 */ /* 0x000fe200078e0214 */
[----:B------:R-:W-:Y:S02]  /*0370*/  IADD3 R2, P3, P4, R12, R3, R2 ;  /* 0x000000030c027210 */ /* 0x000fe40007c7e002 */
[----:B------:R-:W-:Y:S01]  /*0380*/  SHF.R.S32.HI R23, RZ, 0x1f, R12 ;  /* 0x0000001fff177819 */ /* 0x000fe2000001140c */
[----:B------:R-:W-:Y:S01]  /*0390*/  IMAD.IADD R13, R22, 0x1, -R13 ;  /* 0x00000001160d7824 */ /* 0x000fe200078e0a0d */
[----:B------:R-:W-:Y:S01]  /*03a0*/  SHF.R.S32.HI R22, RZ, 0x1f, R3 ;  /* 0x0000001fff167819 */ /* 0x000fe20000011403 */
[----:B------:R-:W-:-:S03]  /*03b0*/  IMAD.WIDE R26, R15, 0x4, R26 ;  /* 0x000000040f1a7825 */ /* 0x000fc600078e021a */
[----:B------:R-:W-:Y:S02]  /*03c0*/  ISETP.GE.AND P1, PT, R13, 0x200, PT ;  /* 0x000002000d00780c */ /* 0x000fe40003f26270 */
[----:B------:R-:W-:Y:S02]  /*03d0*/  IADD3.X R23, R23, R22, R14, P3, P4 ;  /* 0x0000001617177210 */ /* 0x000fe40001fe840e */
[----:B------:R-:W-:Y:S02]  /*03e0*/  CS2R R14, SRZ ;  /* 0x00000000000e7805 */ /* 0x000fe4000001ff00 */
[----:B------:R-:W-:Y:S02]  /*03f0*/  ISETP.GT.AND P3, PT, R13, 0x1ff, PT ;  /* 0x000001ff0d00780c */ /* 0x000fe40003f64270 */
[----:B------:R-:W-:-:S04]  /*0400*/  LEA R28, P4, R2, UR6, 0x2 ;  /* 0x00000006021c7c11 */ /* 0x000fc8000f8810ff */
[----:B------:R-:W-:Y:S01]  /*0410*/  LEA.HI.X R29, R2, UR7, R23, 0x2, P4 ;  /* 0x00000007021d7c11 */ /* 0x000fe2000a0f1417 */
[----:B------:R1:W3:Y:S02]  /*0420*/  @!P1 LDG.E.128 R16, desc[UR4][R20.64] ;  /* 0x0000000414109981 */ /* 0x0002e4000c1e1d00 */
[----:B-1----:R-:W-:Y:S02]  /*0430*/  CS2R R20, SRZ ;  /* 0x0000000000147805 */ /* 0x002fe4000001ff00 */
[----:B--2---:R-:W-:Y:S02]  /*0440*/  SEL R8, R8, RZ, !P0 ;  /* 0x000000ff08087207 */ /* 0x004fe40004000000 */
[----:B----4-:R-:W-:-:S05]  /*0450*/  SEL R25, R4, RZ, !P0 ;  /* 0x000000ff04197207 */ /* 0x010fca0004000000 */
[----:B------:R-:W-:Y:S01]  /*0460*/  FMUL R4, R8, R25 ;  /* 0x0000001908047220 */ /* 0x000fe20000400000 */
[----:B------:R-:W-:Y:S01]  /*0470*/  IMAD.SHL.U32 R8, R13, 0x40, RZ ;  /* 0x000000400d087824 */ /* 0x000fe200078e00ff */
[----:B------:R-:W-:-:S04]  /*0480*/  CS2R R12, SRZ ;  /* 0x00000000000c7805 */ /* 0x000fc8000001ff00 */
[--C-:B------:R-:W-:Y:S02]  /*0490*/  IADD3 R3, P5, P6, R8, R3, R24.reuse ;  /* 0x0000000308037210 */ /* 0x100fe40007ebe018 */
[----:B------:R-:W-:Y:S01]  /*04a0*/  SHF.R.S32.HI R24, RZ, 0x1f, R24 ;  /* 0x0000001fff187819 */ /* 0x000fe20000011418 */
[----:B------:R1:W2:Y:S01]  /*04b0*/  @!P1 LDG.E.EL.128 R12, desc[UR4][R26.64] ;  /* 0x000000041a0c9981 */ /* 0x0002a2000c2e1d00 */
[----:B------:R-:W-:Y:S02]  /*04c0*/  SHF.R.S32.HI R25, RZ, 0x1f, R8 ;  /* 0x0000001fff197819 */ /* 0x000fe40000011408 */
[----:B------:R-:W-:Y:S02]  /*04d0*/  LEA R2, P4, R3, UR6, 0x2 ;  /* 0x0000000603027c11 */ /* 0x000fe4000f8810ff */
[----:B------:R-:W-:Y:S02]  /*04e0*/  IADD3.X R8, R25, R22, R24, P5, P6 ;  /* 0x0000001619087210 */ /* 0x000fe40002fec418 */
[----:B------:R-:W-:-:S02]  /*04f0*/  CS2R R22, SRZ ;  /* 0x0000000000167805 */ /* 0x000fc4000001ff00 */
[----:B------:R-:W-:Y:S02]  /*0500*/  CS2R R24, SRZ ;  /* 0x0000000000187805 */ /* 0x000fe4000001ff00 */
[----:B------:R-:W-:Y:S02]  /*0510*/  LEA.HI.X R3, R3, UR7, R8, 0x2, P4 ;  /* 0x0000000703037c11 */ /* 0x000fe4000a0f1408 */
[----:B-1----:R-:W-:Y:S01]  /*0520*/  CS2R R26, SRZ ;  /* 0x00000000001a7805 */ /* 0x002fe2000001ff00 */
[----:B------:R-:W4:Y:S05]  /*0530*/  @P2 LDG.E.128 R20, desc[UR4][R28.64+-0x20000] ;  /* 0xfe0000041c142981 */ /* 0x000f2a000c1e1d00 */
[----:B------:R2:W5:Y:S01]  /*0540*/  @P3 LDG.E.128 R24, desc[UR4][R2.64+-0x20000] ;  /* 0xfe00000402183981 */ /* 0x000562000c1e1d00 */
[----:B------:R-:W-:-:S02]  /*0550*/  SEL R9, R9, RZ, !P0 ;  /* 0x000000ff09097207 */ /* 0x000fc40004000000 */
[----:B------:R-:W-:Y:S02]  /*0560*/  SEL R8, R5, RZ, !P0 ;  /* 0x000000ff05087207 */ /* 0x000fe40004000000 */
[----:B------:R-:W-:-:S03]  /*0570*/  SEL R5, R6, RZ, !P0 ;  /* 0x000000ff06057207 */ /* 0x000fc60004000000 */
[----:B------:R-:W-:Y:S02]  /*0580*/  FMUL R6, R9, R8 ;  /* 0x0000000809067220 */ /* 0x000fe40000400000 */
[----:B------:R-:W1:Y:S01]  /*0590*/  LDC.64 R8, c[0x0][0x228] ;  /* 0x00008a00ff087b82 */ /* 0x000e620000000a00 */
[----:B------:R-:W-:Y:S02]  /*05a0*/  SEL R10, R10, RZ, !P0 ;  /* 0x000000ff0a0a7207 */ /* 0x000fe40004000000 */
[----:B------:R-:W-:-:S03]  /*05b0*/  SEL R11, R11, RZ, !P0 ;  /* 0x000000ff0b0b7207 */ /* 0x000fc60004000000 */
[----:B------:R-:W-:Y:S01]  /*05c0*/  FMUL R5, R10, R5 ;  /* 0x000000050a057220 */ /* 0x000fe20000400000 */
[----:B------:R-:W-:Y:S02]  /*05d0*/  SEL R10, R7, RZ, !P0 ;  /* 0x000000ff070a7207 */ /* 0x000fe40004000000 */
[----:B---3--:R-:W-:Y:S02]  /*05e0*/  SEL R16, R16, RZ, !P1 ;  /* 0x000000ff10107207 */ /* 0x008fe40004800000 */
[----:B------:R-:W-:Y:S02]  /*05f0*/  SEL R17, R17, RZ, !P1 ;  /* 0x000000ff11117207 */ /* 0x000fe40004800000 */
[----:B------:R-:W-:Y:S02]  /*0600*/  SEL R18, R18, RZ, !P1 ;  /* 0x000000ff12127207 */ /* 0x000fe40004800000 */
[----:B------:R-:W-:Y:S01]  /*0610*/  SEL R19, R19, RZ, !P1 ;  /* 0x000000ff13137207 */ /* 0x000fe20004800000 */
[----:B------:R-:W-:Y:S01]  /*0620*/  FMUL R10, R11, R10 ;  /* 0x0000000a0b0a7220 */ /* 0x000fe20000400000 */
[----:B01----:R-:W-:Y:S01]  /*0630*/  IMAD.WIDE R8, R0, 0x4, R8 ;  /* 0x0000000400087825 */ /* 0x003fe200078e0208 */
[----:B--2---:R-:W-:-:S02]  /*0640*/  SEL R3, R12, RZ, !P1 ;  /* 0x000000ff0c037207 */ /* 0x004fc40004800000 */
[----:B------:R-:W-:Y:S02]  /*0650*/  SEL R2, R13, RZ, !P1 ;  /* 0x000000ff0d027207 */ /* 0x000fe40004800000 */
[----:B------:R-:W-:Y:S02]  /*0660*/  SEL R7, R14, RZ, !P1 ;  /* 0x000000ff0e077207 */ /* 0x000fe40004800000 */
[----:B------:R-:W-:Y:S01]  /*0670*/  SEL R28, R15, RZ, !P1 ;  /* 0x000000ff0f1c7207 */ /* 0x000fe20004800000 */
[----:B------:R-:W-:Y:S01]  /*0680*/  FMUL R12, R16, R3 ;  /* 0x00000003100c7220 */ /* 0x000fe20000400000 */
[----:B------:R-:W-:Y:S01]  /*0690*/  FMUL R13, R17, R2 ;  /* 0x00000002110d7220 */ /* 0x000fe20000400000 */
[----:B------:R-:W-:Y:S02]  /*06a0*/  FMUL R14, R18, R7 ;  /* 0x00000007120e7220 */ /* 0x000fe40000400000 */
[----:B------:R-:W-:Y:S01]  /*06b0*/  FMUL R15, R19, R28 ;  /* 0x0000001c130f7220 */ /* 0x000fe20000400000 */
[----:B----4-:R-:W-:-:S02]  /*06c0*/  SEL R3, R20, RZ, P2 ;  /* 0x000000ff14037207 */ /* 0x010fc40001000000 */
[----:B------:R-:W-:Y:S02]  /*06d0*/  SEL R17, R21, RZ, P2 ;  /* 0x000000ff15117207 */ /* 0x000fe40001000000 */
[----:B------:R-:W-:Y:S02]  /*06e0*/  SEL R18, R22, RZ, P2 ;  /* 0x000000ff16127207 */ /* 0x000fe40001000000 */
[----:B------:R-:W-:Y:S02]  /*06f0*/  SEL R19, R23, RZ, P2 ;  /* 0x000000ff17137207 */ /* 0x000fe40001000000 */
[----:B-----5:R-:W-:Y:S02]  /*0700*/  @P1 SEL R12, R24, RZ, P3 ;  /* 0x000000ff180c1207 */ /* 0x020fe40001800000 */
[----:B------:R-:W-:Y:S02]  /*0710*/  @P1 SEL R13, R25, RZ, P3 ;  /* 0x000000ff190d1207 */ /* 0x000fe40001800000 */
[----:B------:R-:W-:-:S02]  /*0720*/  @P1 SEL R14, R26, RZ, P3 ;  /* 0x000000ff1a0e1207 */ /* 0x000fc40001800000 */
[----:B------:R-:W-:Y:S02]  /*0730*/  @P1 SEL R15, R27, RZ, P3 ;  /* 0x000000ff1b0f1207 */ /* 0x000fe40001800000 */
[----:B------:R-:W-:Y:S02]  /*0740*/  SEL R16, R4, R3, !P0 ;  /* 0x0000000304107207 */ /* 0x000fe40004000000 */
[----:B------:R-:W-:Y:S02]  /*0750*/  SEL R17, R6, R17, !P0 ;  /* 0x0000001106117207 */ /* 0x000fe40004000000 */
[----:B------:R-:W-:Y:S02]  /*0760*/  SEL R18, R5, R18, !P0 ;  /* 0x0000001205127207 */ /* 0x000fe40004000000 */
[----:B------:R-:W-:Y:S01]  /*0770*/  SEL R19, R10, R19, !P0 ;  /* 0x000000130a137207 */ /* 0x000fe20004000000 */
[----:B------:R-:W-:Y:S04]  /*0780*/  STG.E.128 desc[UR4][R8.64+0x800], R12 ;  /* 0x0008000c08007986 */ /* 0x000fe8000c101d04 */
[----:B------:R-:W-:Y:S01]  /*0790*/  STG.E.128 desc[UR4][R8.64], R16 ;  /* 0x0000001008007986 */ /* 0x000fe2000c101d04 */
[----:B------:R-:W-:Y:S05]  /*07a0*/  EXIT ;  /* 0x000000000000794d */ /* 0x000fea0003800000 */
.L_x_0:
[----:B------:R-:W-:-:S00]  /*07b0*/  BRA `(.L_x_0) ;  /* 0xfffffffc00fc7947 */ /* 0x000fc0000383ffff */
[----:B------:R-:W-:-:S00]  /*07c0*/  NOP ;  /* 0x0000000000007918 */ /* 0x000fc00000000000 */
        /* <DEDUP_REMOVED lines=11> */
.L_x_1:


//--------------------- .nv.constant0.triton_poi_fused_cat_28 --------------------------
	.section	.nv.constant0.triton_poi_fused_cat_28,"a",@progbits
	.sectionflags	@""
	.align	4
.nv.constant0.triton_poi_fused_cat_28:
	.zero		564
